	.headerflags	@"EF_CUDA_TEXMODE_UNIFIED EF_CUDA_64BIT_ADDRESS EF_CUDA_ACCELERATORS EF_CUDA_SM90 EF_CUDA_VIRTUAL_SM(EF_CUDA_SM90)"
	.elftype	@"ET_EXEC"


//--------------------- .nv.info                  --------------------------
	.section	.nv.info,"",@"SHT_CUDA_INFO"
	.align	4


	//----- nvinfo : EIATTR_REGCOUNT
	.align		4
        /*0000*/ 	.byte	0x04, 0x2f
        /*0002*/ 	.short	(.L_1 - .L_0)
	.align		4
.L_0:
        /*0004*/ 	.word	index@(triton_poi_fused_cat_5)
        /*0008*/ 	.word	0x00000012


	//----- nvinfo : EIATTR_MIN_STACK_SIZE
	.align		4
.L_1:
        /*000c*/ 	.byte	0x04, 0x12
        /*000e*/ 	.short	(.L_3 - .L_2)
	.align		4
.L_2:
        /*0010*/ 	.word	index@(triton_poi_fused_cat_5)
        /*0014*/ 	.word	0x00000000


	//----- nvinfo : EIATTR_FRAME_SIZE
	.align		4
.L_3:
        /*0018*/ 	.byte	0x04, 0x11
        /*001a*/ 	.short	(.L_5 - .L_4)
	.align		4
.L_4:
        /*001c*/ 	.word	index@(triton_poi_fused_cat_5)
        /*0020*/ 	.word	0x00000000


	//----- nvinfo : EIATTR_MIN_STACK_SIZE
	.align		4
.L_5:
        /*0024*/ 	.byte	0x04, 0x12
        /*0026*/ 	.short	(.L_7 - .L_6)
	.align		4
.L_6:
        /*0028*/ 	.word	index@(triton_poi_fused_cat_5)
        /*002c*/ 	.word	0x00000000
.L_7:


//--------------------- .nv.info.triton_poi_fused_cat_5 --------------------------
	.section	.nv.info.triton_poi_fused_cat_5,"",@"SHT_CUDA_INFO"
	.sectionflags	@""
	.align	4


	//----- nvinfo : EIATTR_CUDA_API_VERSION
	.align		4
        /*0000*/ 	.byte	0x04, 0x37
        /*0002*/ 	.short	(.L_9 - .L_8)
.L_8:
        /*0004*/ 	.word	0x0000007c


	//----- nvinfo : EIATTR_KPARAM_INFO
	.align		4
.L_9:
        /*0008*/ 	.byte	0x04, 0x17
        /*000a*/ 	.short	(.L_11 - .L_10)
.L_10:
        /*000c*/ 	.word	0x00000000
        /*0010*/ 	.short	0x0002
        /*0012*/ 	.short	0x0010
        /*0014*/ 	.byte	0x00, 0xf0, 0x11, 0x00


	//----- nvinfo : EIATTR_KPARAM_INFO
	.align		4
.L_11:
        /*0018*/ 	.byte	0x04, 0x17
        /*001a*/ 	.short	(.L_13 - .L_12)
.L_12:
        /*001c*/ 	.word	0x00000000
        /*0020*/ 	.short	0x0001
        /*0022*/ 	.short	0x0008
        /*0024*/ 	.byte	0x00, 0xf4, 0x21, 0x00


	//----- nvinfo : EIATTR_KPARAM_INFO
	.align		4
.L_13:
        /*0028*/ 	.byte	0x04, 0x17
        /*002a*/ 	.short	(.L_15 - .L_14)
.L_14:
        /*002c*/ 	.word	0x00000000
        /*0030*/ 	.short	0x0000
        /*0032*/ 	.short	0x0000
        /*0034*/ 	.byte	0x00, 0xf4, 0x21, 0x00


	//----- nvinfo : EIATTR_SPARSE_MMA_MASK
	.align		4
.L_15:
        /*0038*/ 	.byte	0x03, 0x50
        /*003a*/ 	.short	0x0000


	//----- nvinfo : EIATTR_MAXREG_COUNT
	.align		4
        /*003c*/ 	.byte	0x03, 0x1b
        /*003e*/ 	.short	0x00ff


	//----- nvinfo : EIATTR_EXIT_INSTR_OFFSETS
	.align		4
        /*0040*/ 	.byte	0x04, 0x1c
        /*0042*/ 	.short	(.L_17 - .L_16)


	//   ....[0]....
.L_16:
        /*0044*/ 	.word	0x00000160


	//   ....[1]....
        /*0048*/ 	.word	0x00000180


	//----- nvinfo : EIATTR_REQNTID
	.align		4
.L_17:
        /*004c*/ 	.byte	0x04, 0x10
        /*004e*/ 	.short	(.L_19 - .L_18)
.L_18:
        /*0050*/ 	.word	0x00000020
        /*0054*/ 	.word	0x00000001
        /*0058*/ 	.word	0x00000001


	//----- nvinfo : EIATTR_CBANK_PARAM_SIZE
	.align		4
.L_19:
        /*005c*/ 	.byte	0x03, 0x19
        /*005e*/ 	.short	0x0014


	//----- nvinfo : EIATTR_PARAM_CBANK
	.align		4
        /*0060*/ 	.byte	0x04, 0x0a
        /*0062*/ 	.short	(.L_21 - .L_20)
	.align		4
.L_20:
        /*0064*/ 	.word	index@(.nv.constant0.triton_poi_fused_cat_5)
        /*0068*/ 	.short	0x0210
        /*006a*/ 	.short	0x0014


	//----- nvinfo : EIATTR_SW_WAR
	.align		4
.L_21:
        /*006c*/ 	.byte	0x04, 0x36
        /*006e*/ 	.short	(.L_23 - .L_22)
.L_22:
        /*0070*/ 	.word	0x00000008
.L_23:


//--------------------- .nv.callgraph             --------------------------
	.section	.nv.callgraph,"",@"SHT_CUDA_CALLGRAPH"
	.align	4
	.sectionentsize	8
	.align		4
        /*0000*/ 	.word	0x00000000
	.align		4
        /*0004*/ 	.word	0xffffffff
	.align		4
        /*0008*/ 	.word	0x00000000
	.align		4
        /*000c*/ 	.word	0xfffffffe
	.align		4
        /*0010*/ 	.word	0x00000000
	.align		4
        /*0014*/ 	.word	0xfffffffd
	.align		4
        /*0018*/ 	.word	0x00000000
	.align		4
        /*001c*/ 	.word	0xfffffffc


//--------------------- .text.triton_poi_fused_cat_5 --------------------------
	.section	.text.triton_poi_fused_cat_5,"ax",@progbits
	.align	128
        .global         triton_poi_fused_cat_5
        .type           triton_poi_fused_cat_5,@function
        .size           triton_poi_fused_cat_5,(.L_x_1 - triton_poi_fused_cat_5)
        .other          triton_poi_fused_cat_5,@"STO_CUDA_ENTRY STV_DEFAULT"
triton_poi_fused_cat_5:
.text.triton_poi_fused_cat_5:
[----:B------:R-:W0:Y:S02]  /*0000*/  LDC R1, c[0x0][0x28] ;  /* 0x00000a00ff017b82 */ /* 0x000e240000000800 */
[----:B------:R-:W1:Y:S01]  /*0010*/  S2R R0, SR_TID.X ;  /* 0x0000000000007919 */ /* 0x000e620000002100 */
[----:B------:R-:W2:Y:S01]  /*0020*/  LDC.64 R4, c[0x0][0x210] ;  /* 0x00008400ff047b82 */ /* 0x000ea20000000a00 */
[----:B------:R-:W-:Y:S01]  /*0030*/  IMAD.MOV.U32 R13, RZ, RZ, RZ ;  /* 0x000000ffff0d7224 */ /* 0x000fe200078e00ff */
[----:B------:R-:W-:Y:S01]  /*0040*/  ULDC.64 UR4, c[0x0][0x208] ;  /* 0x0000820000047ab9 */ /* 0x000fe20000000a00 */
[----:B------:R-:W3:Y:S05]  /*0050*/  S2R R3, SR_CTAID.X ;  /* 0x0000000000037919 */ /* 0x000eea0000002500 */
[----:B------:R-:W4:Y:S01]  /*0060*/  LDC.64 R8, c[0x0][0x218] ;  /* 0x00008600ff087b82 */ /* 0x000f220000000a00 */
[----:B-1----:R-:W-:-:S04]  /*0070*/  LOP3.LUT R0, R0, 0x1f, RZ, 0xc0, !PT ;  /* 0x0000001f00007812 */ /* 0x002fc800078ec0ff */
[----:B---3--:R-:W-:-:S04]  /*0080*/  LEA R0, R3, R0, 0x6 ;  /* 0x0000000003007211 */ /* 0x008fc800078e30ff */
[C---:B------:R-:W-:Y:S02]  /*0090*/  ISETP.GE.AND P0, PT, R0.reuse, 0x40, PT ;  /* 0x000000400000780c */ /* 0x040fe40003f06270 */
[----:B------:R-:W-:Y:S02]  /*00a0*/  SHF.L.U32 R7, R0, 0x4, RZ ;  /* 0x0000000400077819 */ /* 0x000fe400000006ff */
[----:B------:R-:W-:-:S03]  /*00b0*/  IADD3 R6, R0, 0x20, RZ ;  /* 0x0000002000067810 */ /* 0x000fc60007ffe0ff */
[----:B--2---:R-:W-:Y:S01]  /*00c0*/  IMAD.WIDE R2, R7, 0x4, R4 ;  /* 0x0000000407027825 */ /* 0x004fe200078e0204 */
[C---:B------:R-:W-:Y:S02]  /*00d0*/  ISETP.GE.AND P1, PT, R6.reuse, 0x40, PT ;  /* 0x000000400600780c */ /* 0x040fe40003f26270 */
[----:B------:R-:W-:-:S03]  /*00e0*/  SHF.L.U32 R11, R6, 0x4, RZ ;  /* 0x00000004060b7819 */ /* 0x000fc600000006ff */
[----:B------:R-:W2:Y:S01]  /*00f0*/  @!P0 LDG.E.EL R13, desc[UR4][R2.64] ;  /* 0x00000004020d8981 */ /* 0x000ea2000c2e1900 */
[----:B------:R-:W-:Y:S02]  /*0100*/  IMAD.MOV.U32 R15, RZ, RZ, RZ ;  /* 0x000000ffff0f7224 */ /* 0x000fe400078e00ff */
[----:B------:R-:W-:-:S04]  /*0110*/  IMAD.WIDE R4, R11, 0x4, R4 ;  /* 0x000000040b047825 */ /* 0x000fc800078e0204 */
[--C-:B----4-:R-:W-:Y:S01]  /*0120*/  IMAD.WIDE R6, R7, 0x4, R8.reuse ;  /* 0x0000000407067825 */ /* 0x110fe200078e0208 */
[----:B------:R1:W5:Y:S03]  /*0130*/  @!P1 LDG.E.EL R15, desc[UR4][R4.64] ;  /* 0x00000004040f9981 */ /* 0x000366000c2e1900 */
[----:B------:R-:W-:Y:S01]  /*0140*/  IMAD.WIDE R8, R11, 0x4, R8 ;  /* 0x000000040b087825 */ /* 0x000fe200078e0208 */
[----:B--2---:R1:W-:Y:S01]  /*0150*/  @!P0 STG.E desc[UR4][R6.64], R13 ;  /* 0x0000000d06008986 */ /* 0x0043e2000c101904 */
[----:B------:R-:W-:Y:S05]  /*0160*/  @P1 EXIT ;  /* 0x000000000000194d */ /* 0x000fea0003800000 */
[----:B-----5:R-:W-:Y:S01]  /*0170*/  STG.E desc[UR4][R8.64], R15 ;  /* 0x0000000f08007986 */ /* 0x020fe2000c101904 */
[----:B------:R-:W-:Y:S05]  /*0180*/  EXIT ;  /* 0x000000000000794d */ /* 0x000fea0003800000 */
.L_x_0:
[----:B------:R-:W-:-:S00]  /*0190*/  BRA `(.L_x_0) ;  /* 0xfffffffc00fc7947 */ /* 0x000fc0000383ffff */
[----:B------:R-:W-:-:S00]  /*01a0*/  NOP ;  /* 0x0000000000007918 */ /* 0x000fc00000000000 */
        /* <DEDUP_REMOVED lines=13> */
.L_x_1:


//--------------------- .nv.constant0.triton_poi_fused_cat_5 --------------------------
	.section	.nv.constant0.triton_poi_fused_cat_5,"a",@progbits
	.sectionflags	@""
	.align	4
.nv.constant0.triton_poi_fused_cat_5:
	.zero		548
